//
// Generated by NVIDIA NVVM Compiler
//
// Compiler Build ID: CL-36424714
// Cuda compilation tools, release 13.0, V13.0.88
// Based on NVVM 20.0.0
//

.version 9.0
.target sm_100
.address_size 64

	// .globl	_ZN7sandbox10TestKernel4testEi
.const .align 8 .b8 _ZN7sandbox10TestKernel11structFieldE[8];

.visible .entry _ZN7sandbox10TestKernel4testEi(
	.param .u32 _ZN7sandbox10TestKernel4testEi_param_0
)
{


	ret;

}


// ===== COMPILED SASS (sm_100) =====

	.target	sm_100

	.elftype	@"ET_EXEC"


//--------------------- .note.nv.tkinfo           --------------------------
	.section	.note.nv.tkinfo,"",@"SHT_NOTE"
	.sectionflags	@"SHF_NOTE_NV_TKINFO"
	.tkinfo
        /*0018*/ 	.word	0x00000002
        /*0030*/ 	.string	""
        /*0030*/ 	.string	"ptxas"
        /*0030*/ 	.string	"Cuda compilation tools, release 13.0, V13.0.88"
        /*0030*/ 	.string	"Build cuda_13.0.r13.0/compiler.36424714_0"
        /*0030*/ 	.string	"-arch sm_100 -m 64 "



//--------------------- .note.nv.cuinfo           --------------------------
	.section	.note.nv.cuinfo,"",@"SHT_NOTE"
	.sectionflags	@"SHF_NOTE_NV_CUINFO"
        /*0018*/ 	.short	0x0002
        /*001a*/ 	.short	0x0064
        /*001c*/ 	.short	0x0082
	.zero		2


//--------------------- .nv.info                  --------------------------
	.section	.nv.info,"",@"SHT_CUDA_INFO"
	.align	4


	//----- nvinfo : EIATTR_REGCOUNT
	.align		4
        /*0000*/ 	.byte	0x04, 0x2f
        /*0002*/ 	.short	(.L_2 - .L_1)
	.align		4
.L_1:
        /*0004*/ 	.word	index@(_ZN7sandbox10TestKernel4testEi)
        /*0008*/ 	.word	0x00000004


	//----- nvinfo : EIATTR_FRAME_SIZE
	.align		4
.L_2:
        /*000c*/ 	.byte	0x04, 0x11
        /*000e*/ 	.short	(.L_4 - .L_3)
	.align		4
.L_3:
        /*0010*/ 	.word	index@(_ZN7sandbox10TestKernel4testEi)
        /*0014*/ 	.word	0x00000000


	//----- nvinfo : EIATTR_MIN_STACK_SIZE
	.align		4
.L_4:
        /*0018*/ 	.byte	0x04, 0x12
        /*001a*/ 	.short	(.L_6 - .L_5)
	.align		4
.L_5:
        /*001c*/ 	.word	index@(_ZN7sandbox10TestKernel4testEi)
        /*0020*/ 	.word	0x00000000
.L_6:


//--------------------- .nv.compat                --------------------------
	.section	.nv.compat,"",@"SHT_CUDA_COMPAT_INFO"
	.align	4
        /*0000*/ 	.byte	0x02, 0x09, 0x00, 0x00, 0x02, 0x02, 0x01, 0x00, 0x02, 0x05, 0x05, 0x00, 0x03, 0x07, 0x01, 0x01
        /*0010*/ 	.byte	0x02, 0x03, 0x00, 0x00, 0x02, 0x06, 0x01, 0x00, 0x04, 0x0b, 0x08, 0x00, 0x09, 0x00, 0x00, 0x00
        /*0020*/ 	.byte	0x00, 0x00, 0x00, 0x00


//--------------------- .nv.info._ZN7sandbox10TestKernel4testEi --------------------------
	.section	.nv.info._ZN7sandbox10TestKernel4testEi,"",@"SHT_CUDA_INFO"
	.sectionflags	@""
	.align	4


	//----- nvinfo : EIATTR_CUDA_API_VERSION
	.align		4
        /*0000*/ 	.byte	0x04, 0x37
        /*0002*/ 	.short	(.L_8 - .L_7)
.L_7:
        /*0004*/ 	.word	0x00000082


	//----- nvinfo : EIATTR_KPARAM_INFO
	.align		4
.L_8:
        /*0008*/ 	.byte	0x04, 0x17
        /*000a*/ 	.short	(.L_10 - .L_9)
.L_9:
        /*000c*/ 	.word	0x00000000
        /*0010*/ 	.short	0x0000
        /*0012*/ 	.short	0x0000
        /*0014*/ 	.byte	0x00, 0xf0, 0x11, 0x00


	//----- nvinfo : EIATTR_SPARSE_MMA_MASK
	.align		4
.L_10:
        /*0018*/ 	.byte	0x03, 0x50
        /*001a*/ 	.short	0x0000


	//----- nvinfo : EIATTR_MAXREG_COUNT
	.align		4
        /*001c*/ 	.byte	0x03, 0x1b
        /*001e*/ 	.short	0x00ff


	//----- nvinfo : EIATTR_MERCURY_ISA_VERSION
	.align		4
        /*0020*/ 	.byte	0x03, 0x5f
        /*0022*/ 	.short	0x0101


	//----- nvinfo : EIATTR_VRC_CTA_INIT_COUNT
	.align		4
        /*0024*/ 	.byte	0x02, 0x4a
	.zero		1
	.zero		1


	//----- nvinfo : EIATTR_EXIT_INSTR_OFFSETS
	.align		4
        /*0028*/ 	.byte	0x04, 0x1c
        /*002a*/ 	.short	(.L_12 - .L_11)


	//   ....[0]....
.L_11:
        /*002c*/ 	.word	0x00000010


	//----- nvinfo : EIATTR_CBANK_PARAM_SIZE
	.align		4
.L_12:
        /*0030*/ 	.byte	0x03, 0x19
        /*0032*/ 	.short	0x0004


	//----- nvinfo : EIATTR_PARAM_CBANK
	.align		4
        /*0034*/ 	.byte	0x04, 0x0a
        /*0036*/ 	.short	(.L_14 - .L_13)
	.align		4
.L_13:
        /*0038*/ 	.word	index@(.nv.constant0._ZN7sandbox10TestKernel4testEi)
        /*003c*/ 	.short	0x0380
        /*003e*/ 	.short	0x0004


	//----- nvinfo : EIATTR_SW_WAR
	.align		4
.L_14:
        /*0040*/ 	.byte	0x04, 0x36
        /*0042*/ 	.short	(.L_16 - .L_15)
.L_15:
        /*0044*/ 	.word	0x00000008
.L_16:


//--------------------- .nv.callgraph             --------------------------
	.section	.nv.callgraph,"",@"SHT_CUDA_CALLGRAPH"
	.align	4
	.sectionentsize	8
	.align		4
        /*0000*/ 	.word	0x00000000
	.align		4
        /*0004*/ 	.word	0xffffffff
	.align		4
        /*0008*/ 	.word	0x00000000
	.align		4
        /*000c*/ 	.word	0xfffffffe
	.align		4
        /*0010*/ 	.word	0x00000000
	.align		4
        /*0014*/ 	.word	0xfffffffd
	.align		4
        /*0018*/ 	.word	0x00000000
	.align		4
        /*001c*/ 	.word	0xfffffffc


//--------------------- .nv.constant3             --------------------------
	.section	.nv.constant3,"a",@progbits
	.align	8
.nv.constant3:
	.type		_ZN7sandbox10TestKernel11structFieldE,@object
	.size		_ZN7sandbox10TestKernel11structFieldE,(.L_0 - _ZN7sandbox10TestKernel11structFieldE)
_ZN7sandbox10TestKernel11structFieldE:
	.zero		8
.L_0:


//--------------------- .text._ZN7sandbox10TestKernel4testEi --------------------------
	.section	.text._ZN7sandbox10TestKernel4testEi,"ax",@progbits
	.align	128
        .global         _ZN7sandbox10TestKernel4testEi
        .type           _ZN7sandbox10TestKernel4testEi,@function
        .size           _ZN7sandbox10TestKernel4testEi,(.L_x_1 - _ZN7sandbox10TestKernel4testEi)
        .other          _ZN7sandbox10TestKernel4testEi,@"STO_CUDA_ENTRY STV_DEFAULT"
_ZN7sandbox10TestKernel4testEi:
.text._ZN7sandbox10TestKernel4testEi:
[----:B------:R-:W-:Y:S01]  /*0000*/  LDC R1, c[0x0][0x37c] ;  /* 0x0000df00ff017b82 */ /* 0x000fe20000000800 */
[----:B------:R-:W-:Y:S05]  /*0010*/  EXIT ;  /* 0x000000000000794d */ /* 0x000fea0003800000 */
.L_x_0:
[----:B------:R-:W-:-:S00]  /*0020*/  BRA `(.L_x_0) ;  /* 0xfffffffc00fc7947 */ /* 0x000fc0000383ffff */
[----:B------:R-:W-:-:S00]  /*0030*/  NOP ;  /* 0x0000000000007918 */ /* 0x000fc00000000000 */
        /* <DEDUP_REMOVED lines=12> */
.L_x_1:


//--------------------- .nv.shared.reserved.0     --------------------------
	.section	.nv.shared.reserved.0,"aw",@nobits
	.weak		__nv_reservedSMEM_offset_0_alias
	.size		__nv_reservedSMEM_offset_0_alias, 0, 64
	.other		__nv_reservedSMEM_offset_0_alias,@"STO_CUDA_RESERVED_SHARED STV_DEFAULT"
__nv_reservedSMEM_offset_0_alias:
	.zero		0
	.zero		64


//--------------------- .nv.constant0._ZN7sandbox10TestKernel4testEi --------------------------
	.section	.nv.constant0._ZN7sandbox10TestKernel4testEi,"a",@progbits
	.sectionflags	@""
	.align	4
.nv.constant0._ZN7sandbox10TestKernel4testEi:
	.zero		900


//--------------------- SYMBOLS --------------------------

	.type		.nv.reservedSmem.offset0,@object
	.size		.nv.reservedSmem.offset0,0x4
